//
// Generated by NVIDIA NVVM Compiler
//
// Compiler Build ID: CL-36424714
// Cuda compilation tools, release 13.0, V13.0.88
// Based on NVVM 20.0.0
//

.version 9.0
.target sm_100
.address_size 64

	// .globl	process_image

.visible .entry process_image(
	.param .u64 .ptr .align 1 process_image_param_0,
	.param .u32 process_image_param_1,
	.param .u32 process_image_param_2,
	.param .u64 .ptr .align 1 process_image_param_3,
	.param .u64 .ptr .align 1 process_image_param_4,
	.param .u32 process_image_param_5,
	.param .u32 process_image_param_6,
	.param .u32 process_image_param_7,
	.param .u32 process_image_param_8
)
{
	.reg .pred 	%p<4>;
	.reg .b16 	%rs<3>;
	.reg .b32 	%r<16>;
	.reg .b64 	%rd<5>;

	ld.param.u64 	%rd1, [process_image_param_0];
	ld.param.u32 	%r3, [process_image_param_1];
	ld.param.u32 	%r5, [process_image_param_2];
	mov.u32 	%r6, %ctaid.x;
	mov.u32 	%r7, %ntid.x;
	mov.u32 	%r8, %tid.x;
	mad.lo.s32 	%r1, %r6, %r7, %r8;
	mov.u32 	%r9, %ctaid.y;
	mov.u32 	%r10, %ntid.y;
	mov.u32 	%r11, %tid.y;
	mad.lo.s32 	%r12, %r9, %r10, %r11;
	setp.ge.s32 	%p1, %r1, %r3;
	setp.ge.s32 	%p2, %r12, %r5;
	or.pred  	%p3, %p1, %p2;
	@%p3 bra 	$L__BB0_2;
	cvta.to.global.u64 	%rd2, %rd1;
	mov.u32 	%r13, %ctaid.z;
	mad.lo.s32 	%r14, %r5, %r13, %r12;
	mad.lo.s32 	%r15, %r14, %r3, %r1;
	cvt.s64.s32 	%rd3, %r15;
	add.s64 	%rd4, %rd2, %rd3;
	ld.global.u8 	%rs1, [%rd4];
	not.b16 	%rs2, %rs1;
	st.global.u8 	[%rd4], %rs2;
$L__BB0_2:
	ret;

}


// ===== COMPILED SASS (sm_100) =====

	.target	sm_100

	.elftype	@"ET_EXEC"


//--------------------- .note.nv.tkinfo           --------------------------
	.section	.note.nv.tkinfo,"",@"SHT_NOTE"
	.sectionflags	@"SHF_NOTE_NV_TKINFO"
	.tkinfo
        /*0018*/ 	.word	0x00000002
        /*0030*/ 	.string	""
        /*0030*/ 	.string	"ptxas"
        /*0030*/ 	.string	"Cuda compilation tools, release 13.0, V13.0.88"
        /*0030*/ 	.string	"Build cuda_13.0.r13.0/compiler.36424714_0"
        /*0030*/ 	.string	"-arch sm_100 -m 64 "



//--------------------- .note.nv.cuinfo           --------------------------
	.section	.note.nv.cuinfo,"",@"SHT_NOTE"
	.sectionflags	@"SHF_NOTE_NV_CUINFO"
        /*0018*/ 	.short	0x0002
        /*001a*/ 	.short	0x0064
        /*001c*/ 	.short	0x0082
	.zero		2


//--------------------- .nv.info                  --------------------------
	.section	.nv.info,"",@"SHT_CUDA_INFO"
	.align	4


	//----- nvinfo : EIATTR_REGCOUNT
	.align		4
        /*0000*/ 	.byte	0x04, 0x2f
        /*0002*/ 	.short	(.L_1 - .L_0)
	.align		4
.L_0:
        /*0004*/ 	.word	index@(process_image)
        /*0008*/ 	.word	0x00000008


	//----- nvinfo : EIATTR_FRAME_SIZE
	.align		4
.L_1:
        /*000c*/ 	.byte	0x04, 0x11
        /*000e*/ 	.short	(.L_3 - .L_2)
	.align		4
.L_2:
        /*0010*/ 	.word	index@(process_image)
        /*0014*/ 	.word	0x00000000


	//----- nvinfo : EIATTR_MIN_STACK_SIZE
	.align		4
.L_3:
        /*0018*/ 	.byte	0x04, 0x12
        /*001a*/ 	.short	(.L_5 - .L_4)
	.align		4
.L_4:
        /*001c*/ 	.word	index@(process_image)
        /*0020*/ 	.word	0x00000000
.L_5:


//--------------------- .nv.compat                --------------------------
	.section	.nv.compat,"",@"SHT_CUDA_COMPAT_INFO"
	.align	4
        /*0000*/ 	.byte	0x02, 0x09, 0x00, 0x00, 0x02, 0x02, 0x01, 0x00, 0x02, 0x05, 0x05, 0x00, 0x03, 0x07, 0x01, 0x01
        /*0010*/ 	.byte	0x02, 0x03, 0x00, 0x00, 0x02, 0x06, 0x01, 0x00, 0x04, 0x0b, 0x08, 0x00, 0x09, 0x00, 0x00, 0x00
        /*0020*/ 	.byte	0x00, 0x00, 0x00, 0x00


//--------------------- .nv.info.process_image    --------------------------
	.section	.nv.info.process_image,"",@"SHT_CUDA_INFO"
	.sectionflags	@""
	.align	4


	//----- nvinfo : EIATTR_CUDA_API_VERSION
	.align		4
        /*0000*/ 	.byte	0x04, 0x37
        /*0002*/ 	.short	(.L_7 - .L_6)
.L_6:
        /*0004*/ 	.word	0x00000082


	//----- nvinfo : EIATTR_KPARAM_INFO
	.align		4
.L_7:
        /*0008*/ 	.byte	0x04, 0x17
        /*000a*/ 	.short	(.L_9 - .L_8)
.L_8:
        /*000c*/ 	.word	0x00000000
        /*0010*/ 	.short	0x0008
        /*0012*/ 	.short	0x002c
        /*0014*/ 	.byte	0x00, 0xf0, 0x11, 0x00


	//----- nvinfo : EIATTR_KPARAM_INFO
	.align		4
.L_9:
        /*0018*/ 	.byte	0x04, 0x17
        /*001a*/ 	.short	(.L_11 - .L_10)
.L_10:
        /*001c*/ 	.word	0x00000000
        /*0020*/ 	.short	0x0007
        /*0022*/ 	.short	0x0028
        /*0024*/ 	.byte	0x00, 0xf0, 0x11, 0x00


	//----- nvinfo : EIATTR_KPARAM_INFO
	.align		4
.L_11:
        /*0028*/ 	.byte	0x04, 0x17
        /*002a*/ 	.short	(.L_13 - .L_12)
.L_12:
        /*002c*/ 	.word	0x00000000
        /*0030*/ 	.short	0x0006
        /*0032*/ 	.short	0x0024
        /*0034*/ 	.byte	0x00, 0xf0, 0x11, 0x00


	//----- nvinfo : EIATTR_KPARAM_INFO
	.align		4
.L_13:
        /*0038*/ 	.byte	0x04, 0x17
        /*003a*/ 	.short	(.L_15 - .L_14)
.L_14:
        /*003c*/ 	.word	0x00000000
        /*0040*/ 	.short	0x0005
        /*0042*/ 	.short	0x0020
        /*0044*/ 	.byte	0x00, 0xf0, 0x11, 0x00


	//----- nvinfo : EIATTR_KPARAM_INFO
	.align		4
.L_15:
        /*0048*/ 	.byte	0x04, 0x17
        /*004a*/ 	.short	(.L_17 - .L_16)
.L_16:
        /*004c*/ 	.word	0x00000000
        /*0050*/ 	.short	0x0004
        /*0052*/ 	.short	0x0018
        /*0054*/ 	.byte	0x00, 0xf5, 0x21, 0x00


	//----- nvinfo : EIATTR_KPARAM_INFO
	.align		4
.L_17:
        /*0058*/ 	.byte	0x04, 0x17
        /*005a*/ 	.short	(.L_19 - .L_18)
.L_18:
        /*005c*/ 	.word	0x00000000
        /*0060*/ 	.short	0x0003
        /*0062*/ 	.short	0x0010
        /*0064*/ 	.byte	0x00, 0xf5, 0x21, 0x00


	//----- nvinfo : EIATTR_KPARAM_INFO
	.align		4
.L_19:
        /*0068*/ 	.byte	0x04, 0x17
        /*006a*/ 	.short	(.L_21 - .L_20)
.L_20:
        /*006c*/ 	.word	0x00000000
        /*0070*/ 	.short	0x0002
        /*0072*/ 	.short	0x000c
        /*0074*/ 	.byte	0x00, 0xf0, 0x11, 0x00


	//----- nvinfo : EIATTR_KPARAM_INFO
	.align		4
.L_21:
        /*0078*/ 	.byte	0x04, 0x17
        /*007a*/ 	.short	(.L_23 - .L_22)
.L_22:
        /*007c*/ 	.word	0x00000000
        /*0080*/ 	.short	0x0001
        /*0082*/ 	.short	0x0008
        /*0084*/ 	.byte	0x00, 0xf0, 0x11, 0x00


	//----- nvinfo : EIATTR_KPARAM_INFO
	.align		4
.L_23:
        /*0088*/ 	.byte	0x04, 0x17
        /*008a*/ 	.short	(.L_25 - .L_24)
.L_24:
        /*008c*/ 	.word	0x00000000
        /*0090*/ 	.short	0x0000
        /*0092*/ 	.short	0x0000
        /*0094*/ 	.byte	0x00, 0xf5, 0x21, 0x00


	//----- nvinfo : EIATTR_SPARSE_MMA_MASK
	.align		4
.L_25:
        /*0098*/ 	.byte	0x03, 0x50
        /*009a*/ 	.short	0x0000


	//----- nvinfo : EIATTR_MAXREG_COUNT
	.align		4
        /*009c*/ 	.byte	0x03, 0x1b
        /*009e*/ 	.short	0x00ff


	//----- nvinfo : EIATTR_MERCURY_ISA_VERSION
	.align		4
        /*00a0*/ 	.byte	0x03, 0x5f
        /*00a2*/ 	.short	0x0101


	//----- nvinfo : EIATTR_VRC_CTA_INIT_COUNT
	.align		4
        /*00a4*/ 	.byte	0x02, 0x4a
	.zero		1
	.zero		1


	//----- nvinfo : EIATTR_EXIT_INSTR_OFFSETS
	.align		4
        /*00a8*/ 	.byte	0x04, 0x1c
        /*00aa*/ 	.short	(.L_27 - .L_26)


	//   ....[0]....
.L_26:
        /*00ac*/ 	.word	0x000000c0


	//   ....[1]....
        /*00b0*/ 	.word	0x00000170


	//----- nvinfo : EIATTR_CBANK_PARAM_SIZE
	.align		4
.L_27:
        /*00b4*/ 	.byte	0x03, 0x19
        /*00b6*/ 	.short	0x0030


	//----- nvinfo : EIATTR_PARAM_CBANK
	.align		4
        /*00b8*/ 	.byte	0x04, 0x0a
        /*00ba*/ 	.short	(.L_29 - .L_28)
	.align		4
.L_28:
        /*00bc*/ 	.word	index@(.nv.constant0.process_image)
        /*00c0*/ 	.short	0x0380
        /*00c2*/ 	.short	0x0030


	//----- nvinfo : EIATTR_SW_WAR
	.align		4
.L_29:
        /*00c4*/ 	.byte	0x04, 0x36
        /*00c6*/ 	.short	(.L_31 - .L_30)
.L_30:
        /*00c8*/ 	.word	0x00000008
.L_31:


//--------------------- .nv.callgraph             --------------------------
	.section	.nv.callgraph,"",@"SHT_CUDA_CALLGRAPH"
	.align	4
	.sectionentsize	8
	.align		4
        /*0000*/ 	.word	0x00000000
	.align		4
        /*0004*/ 	.word	0xffffffff
	.align		4
        /*0008*/ 	.word	0x00000000
	.align		4
        /*000c*/ 	.word	0xfffffffe
	.align		4
        /*0010*/ 	.word	0x00000000
	.align		4
        /*0014*/ 	.word	0xfffffffd
	.align		4
        /*0018*/ 	.word	0x00000000
	.align		4
        /*001c*/ 	.word	0xfffffffc


//--------------------- .text.process_image       --------------------------
	.section	.text.process_image,"ax",@progbits
	.align	128
        .global         process_image
        .type           process_image,@function
        .size           process_image,(.L_x_1 - process_image)
        .other          process_image,@"STO_CUDA_ENTRY STV_DEFAULT"
process_image:
.text.process_image:
[----:B------:R-:W-:Y:S01]  /*0000*/  LDC R1, c[0x0][0x37c] ;  /* 0x0000df00ff017b82 */ /* 0x000fe20000000800 */
[----:B------:R-:W0:Y:S07]  /*0010*/  S2R R5, SR_TID.Y ;  /* 0x0000000000057919 */ /* 0x000e2e0000002200 */
[----:B------:R-:W1:Y:S01]  /*0020*/  LDC R0, c[0x0][0x360] ;  /* 0x0000d800ff007b82 */ /* 0x000e620000000800 */
[----:B------:R-:W2:Y:S01]  /*0030*/  LDCU.64 UR6, c[0x0][0x388] ;  /* 0x00007100ff0677ac */ /* 0x000ea20008000a00 */
[----:B------:R-:W1:Y:S06]  /*0040*/  S2R R3, SR_TID.X ;  /* 0x0000000000037919 */ /* 0x000e6c0000002100 */
[----:B------:R-:W0:Y:S08]  /*0050*/  S2UR UR5, SR_CTAID.Y ;  /* 0x00000000000579c3 */ /* 0x000e300000002600 */
[----:B------:R-:W0:Y:S08]  /*0060*/  LDC R2, c[0x0][0x364] ;  /* 0x0000d900ff027b82 */ /* 0x000e300000000800 */
[----:B------:R-:W1:Y:S01]  /*0070*/  S2UR UR4, SR_CTAID.X ;  /* 0x00000000000479c3 */ /* 0x000e620000002500 */
[----:B0-----:R-:W-:-:S05]  /*0080*/  IMAD R2, R2, UR5, R5 ;  /* 0x0000000502027c24 */ /* 0x001fca000f8e0205 */
[----:B--2---:R-:W-:Y:S01]  /*0090*/  ISETP.GE.AND P0, PT, R2, UR7, PT ;  /* 0x0000000702007c0c */ /* 0x004fe2000bf06270 */
[----:B-1----:R-:W-:-:S05]  /*00a0*/  IMAD R0, R0, UR4, R3 ;  /* 0x0000000400007c24 */ /* 0x002fca000f8e0203 */
[----:B------:R-:W-:-:S13]  /*00b0*/  ISETP.GE.OR P0, PT, R0, UR6, P0 ;  /* 0x0000000600007c0c */ /* 0x000fda0008706670 */
[----:B------:R-:W-:Y:S05]  /*00c0*/  @P0 EXIT ;  /* 0x000000000000094d */ /* 0x000fea0003800000 */
[----:B------:R-:W0:Y:S01]  /*00d0*/  S2R R3, SR_CTAID.Z ;  /* 0x0000000000037919 */ /* 0x000e220000002700 */
[----:B------:R-:W1:Y:S01]  /*00e0*/  LDCU.64 UR8, c[0x0][0x380] ;  /* 0x00007000ff0877ac */ /* 0x000e620008000a00 */
[----:B------:R-:W2:Y:S01]  /*00f0*/  LDCU.64 UR4, c[0x0][0x358] ;  /* 0x00006b00ff0477ac */ /* 0x000ea20008000a00 */
[----:B0-----:R-:W-:-:S04]  /*0100*/  IMAD R3, R3, UR7, R2 ;  /* 0x0000000703037c24 */ /* 0x001fc8000f8e0202 */
[----:B------:R-:W-:-:S05]  /*0110*/  IMAD R3, R3, UR6, R0 ;  /* 0x0000000603037c24 */ /* 0x000fca000f8e0200 */
[----:B-1----:R-:W-:-:S04]  /*0120*/  IADD3 R2, P0, PT, R3, UR8, RZ ;  /* 0x0000000803027c10 */ /* 0x002fc8000ff1e0ff */
[----:B------:R-:W-:-:S05]  /*0130*/  LEA.HI.X.SX32 R3, R3, UR9, 0x1, P0 ;  /* 0x0000000903037c11 */ /* 0x000fca00080f0eff */
[----:B--2---:R-:W2:Y:S02]  /*0140*/  LDG.E.U8 R0, desc[UR4][R2.64] ;  /* 0x0000000402007981 */ /* 0x004ea4000c1e1100 */
[----:B--2---:R-:W-:-:S05]  /*0150*/  LOP3.LUT R5, RZ, R0, RZ, 0x33, !PT ;  /* 0x00000000ff057212 */ /* 0x004fca00078e33ff */
[----:B------:R-:W-:Y:S01]  /*0160*/  STG.E.U8 desc[UR4][R2.64], R5 ;  /* 0x0000000502007986 */ /* 0x000fe2000c101104 */
[----:B------:R-:W-:Y:S05]  /*0170*/  EXIT ;  /* 0x000000000000794d */ /* 0x000fea0003800000 */
.L_x_0:
[----:B------:R-:W-:-:S00]  /*0180*/  BRA `(.L_x_0) ;  /* 0xfffffffc00fc7947 */ /* 0x000fc0000383ffff */
[----:B------:R-:W-:-:S00]  /*0190*/  NOP ;  /* 0x0000000000007918 */ /* 0x000fc00000000000 */
        /* <DEDUP_REMOVED lines=14> */
.L_x_1:


//--------------------- .nv.shared.reserved.0     --------------------------
	.section	.nv.shared.reserved.0,"aw",@nobits
	.weak		__nv_reservedSMEM_offset_0_alias
	.size		__nv_reservedSMEM_offset_0_alias, 0, 64
	.other		__nv_reservedSMEM_offset_0_alias,@"STO_CUDA_RESERVED_SHARED STV_DEFAULT"
__nv_reservedSMEM_offset_0_alias:
	.zero		0
	.zero		64


//--------------------- .nv.constant0.process_image --------------------------
	.section	.nv.constant0.process_image,"a",@progbits
	.sectionflags	@""
	.align	4
.nv.constant0.process_image:
	.zero		944


//--------------------- SYMBOLS --------------------------

	.type		.nv.reservedSmem.offset0,@object
	.size		.nv.reservedSmem.offset0,0x4
